//
// Generated by NVIDIA NVVM Compiler
//
// Compiler Build ID: CL-36424714
// Cuda compilation tools, release 13.0, V13.0.88
// Based on NVVM 20.0.0
//

.version 9.0
.target sm_100
.address_size 64

	// .globl	vecadd

.visible .entry vecadd(
	.param .u64 .ptr .align 1 vecadd_param_0,
	.param .u64 .ptr .align 1 vecadd_param_1,
	.param .u64 .ptr .align 1 vecadd_param_2,
	.param .u32 vecadd_param_3
)
{
	.reg .pred 	%p<2>;
	.reg .b32 	%r<6>;
	.reg .b32 	%f<4>;
	.reg .b64 	%rd<11>;

	ld.param.u64 	%rd1, [vecadd_param_0];
	ld.param.u64 	%rd2, [vecadd_param_1];
	ld.param.u64 	%rd3, [vecadd_param_2];
	ld.param.u32 	%r2, [vecadd_param_3];
	mov.u32 	%r3, %ctaid.x;
	mov.u32 	%r4, %ntid.x;
	mov.u32 	%r5, %tid.x;
	mad.lo.s32 	%r1, %r3, %r4, %r5;
	setp.ge.s32 	%p1, %r1, %r2;
	@%p1 bra 	$L__BB0_2;
	cvta.to.global.u64 	%rd4, %rd1;
	cvta.to.global.u64 	%rd5, %rd2;
	cvta.to.global.u64 	%rd6, %rd3;
	mul.wide.s32 	%rd7, %r1, 4;
	add.s64 	%rd8, %rd4, %rd7;
	ld.global.f32 	%f1, [%rd8];
	add.s64 	%rd9, %rd5, %rd7;
	ld.global.f32 	%f2, [%rd9];
	add.f32 	%f3, %f1, %f2;
	add.s64 	%rd10, %rd6, %rd7;
	st.global.f32 	[%rd10], %f3;
$L__BB0_2:
	ret;

}
	// .globl	mixed_types
.visible .entry mixed_types(
	.param .u8 mixed_types_param_0,
	.param .u16 mixed_types_param_1,
	.param .u32 mixed_types_param_2,
	.param .u64 mixed_types_param_3,
	.param .u64 .ptr .align 1 mixed_types_param_4,
	.param .u64 .ptr .align 1 mixed_types_param_5,
	.param .u32 mixed_types_param_6
)
{


	ret;

}


// ===== COMPILED SASS (sm_100) =====

	.target	sm_100

	.elftype	@"ET_EXEC"


//--------------------- .note.nv.tkinfo           --------------------------
	.section	.note.nv.tkinfo,"",@"SHT_NOTE"
	.sectionflags	@"SHF_NOTE_NV_TKINFO"
	.tkinfo
        /*0018*/ 	.word	0x00000002
        /*0030*/ 	.string	""
        /*0030*/ 	.string	"ptxas"
        /*0030*/ 	.string	"Cuda compilation tools, release 13.0, V13.0.88"
        /*0030*/ 	.string	"Build cuda_13.0.r13.0/compiler.36424714_0"
        /*0030*/ 	.string	"-arch sm_100 -m 64 "



//--------------------- .note.nv.cuinfo           --------------------------
	.section	.note.nv.cuinfo,"",@"SHT_NOTE"
	.sectionflags	@"SHF_NOTE_NV_CUINFO"
        /*0018*/ 	.short	0x0002
        /*001a*/ 	.short	0x0064
        /*001c*/ 	.short	0x0082
	.zero		2


//--------------------- .nv.info                  --------------------------
	.section	.nv.info,"",@"SHT_CUDA_INFO"
	.align	4


	//----- nvinfo : EIATTR_REGCOUNT
	.align		4
        /*0000*/ 	.byte	0x04, 0x2f
        /*0002*/ 	.short	(.L_1 - .L_0)
	.align		4
.L_0:
        /*0004*/ 	.word	index@(vecadd)
        /*0008*/ 	.word	0x0000000c


	//----- nvinfo : EIATTR_FRAME_SIZE
	.align		4
.L_1:
        /*000c*/ 	.byte	0x04, 0x11
        /*000e*/ 	.short	(.L_3 - .L_2)
	.align		4
.L_2:
        /*0010*/ 	.word	index@(vecadd)
        /*0014*/ 	.word	0x00000000


	//----- nvinfo : EIATTR_REGCOUNT
	.align		4
.L_3:
        /*0018*/ 	.byte	0x04, 0x2f
        /*001a*/ 	.short	(.L_5 - .L_4)
	.align		4
.L_4:
        /*001c*/ 	.word	index@(mixed_types)
        /*0020*/ 	.word	0x00000004


	//----- nvinfo : EIATTR_FRAME_SIZE
	.align		4
.L_5:
        /*0024*/ 	.byte	0x04, 0x11
        /*0026*/ 	.short	(.L_7 - .L_6)
	.align		4
.L_6:
        /*0028*/ 	.word	index@(mixed_types)
        /*002c*/ 	.word	0x00000000


	//----- nvinfo : EIATTR_MIN_STACK_SIZE
	.align		4
.L_7:
        /*0030*/ 	.byte	0x04, 0x12
        /*0032*/ 	.short	(.L_9 - .L_8)
	.align		4
.L_8:
        /*0034*/ 	.word	index@(mixed_types)
        /*0038*/ 	.word	0x00000000


	//----- nvinfo : EIATTR_MIN_STACK_SIZE
	.align		4
.L_9:
        /*003c*/ 	.byte	0x04, 0x12
        /*003e*/ 	.short	(.L_11 - .L_10)
	.align		4
.L_10:
        /*0040*/ 	.word	index@(vecadd)
        /*0044*/ 	.word	0x00000000
.L_11:


//--------------------- .nv.compat                --------------------------
	.section	.nv.compat,"",@"SHT_CUDA_COMPAT_INFO"
	.align	4
        /*0000*/ 	.byte	0x02, 0x09, 0x00, 0x00, 0x02, 0x02, 0x01, 0x00, 0x02, 0x05, 0x05, 0x00, 0x03, 0x07, 0x01, 0x01
        /*0010*/ 	.byte	0x02, 0x03, 0x00, 0x00, 0x02, 0x06, 0x01, 0x00, 0x04, 0x0b, 0x08, 0x00, 0x09, 0x00, 0x00, 0x00
        /*0020*/ 	.byte	0x00, 0x00, 0x00, 0x00


//--------------------- .nv.info.mixed_types      --------------------------
	.section	.nv.info.mixed_types,"",@"SHT_CUDA_INFO"
	.sectionflags	@""
	.align	4


	//----- nvinfo : EIATTR_CUDA_API_VERSION
	.align		4
        /*0000*/ 	.byte	0x04, 0x37
        /*0002*/ 	.short	(.L_13 - .L_12)
.L_12:
        /*0004*/ 	.word	0x00000082


	//----- nvinfo : EIATTR_KPARAM_INFO
	.align		4
.L_13:
        /*0008*/ 	.byte	0x04, 0x17
        /*000a*/ 	.short	(.L_15 - .L_14)
.L_14:
        /*000c*/ 	.word	0x00000000
        /*0010*/ 	.short	0x0006
        /*0012*/ 	.short	0x0020
        /*0014*/ 	.byte	0x00, 0xf0, 0x11, 0x00


	//----- nvinfo : EIATTR_KPARAM_INFO
	.align		4
.L_15:
        /*0018*/ 	.byte	0x04, 0x17
        /*001a*/ 	.short	(.L_17 - .L_16)
.L_16:
        /*001c*/ 	.word	0x00000000
        /*0020*/ 	.short	0x0005
        /*0022*/ 	.short	0x0018
        /*0024*/ 	.byte	0x00, 0xf5, 0x21, 0x00


	//----- nvinfo : EIATTR_KPARAM_INFO
	.align		4
.L_17:
        /*0028*/ 	.byte	0x04, 0x17
        /*002a*/ 	.short	(.L_19 - .L_18)
.L_18:
        /*002c*/ 	.word	0x00000000
        /*0030*/ 	.short	0x0004
        /*0032*/ 	.short	0x0010
        /*0034*/ 	.byte	0x00, 0xf5, 0x21, 0x00


	//----- nvinfo : EIATTR_KPARAM_INFO
	.align		4
.L_19:
        /*0038*/ 	.byte	0x04, 0x17
        /*003a*/ 	.short	(.L_21 - .L_20)
.L_20:
        /*003c*/ 	.word	0x00000000
        /*0040*/ 	.short	0x0003
        /*0042*/ 	.short	0x0008
        /*0044*/ 	.byte	0x00, 0xf0, 0x21, 0x00


	//----- nvinfo : EIATTR_KPARAM_INFO
	.align		4
.L_21:
        /*0048*/ 	.byte	0x04, 0x17
        /*004a*/ 	.short	(.L_23 - .L_22)
.L_22:
        /*004c*/ 	.word	0x00000000
        /*0050*/ 	.short	0x0002
        /*0052*/ 	.short	0x0004
        /*0054*/ 	.byte	0x00, 0xf0, 0x11, 0x00


	//----- nvinfo : EIATTR_KPARAM_INFO
	.align		4
.L_23:
        /*0058*/ 	.byte	0x04, 0x17
        /*005a*/ 	.short	(.L_25 - .L_24)
.L_24:
        /*005c*/ 	.word	0x00000000
        /*0060*/ 	.short	0x0001
        /*0062*/ 	.short	0x0002
        /*0064*/ 	.byte	0x00, 0xf0, 0x09, 0x00


	//----- nvinfo : EIATTR_KPARAM_INFO
	.align		4
.L_25:
        /*0068*/ 	.byte	0x04, 0x17
        /*006a*/ 	.short	(.L_27 - .L_26)
.L_26:
        /*006c*/ 	.word	0x00000000
        /*0070*/ 	.short	0x0000
        /*0072*/ 	.short	0x0000
        /*0074*/ 	.byte	0x00, 0xf0, 0x05, 0x00


	//----- nvinfo : EIATTR_SPARSE_MMA_MASK
	.align		4
.L_27:
        /*0078*/ 	.byte	0x03, 0x50
        /*007a*/ 	.short	0x0000


	//----- nvinfo : EIATTR_MAXREG_COUNT
	.align		4
        /*007c*/ 	.byte	0x03, 0x1b
        /*007e*/ 	.short	0x00ff


	//----- nvinfo : EIATTR_MERCURY_ISA_VERSION
	.align		4
        /*0080*/ 	.byte	0x03, 0x5f
        /*0082*/ 	.short	0x0101


	//----- nvinfo : EIATTR_VRC_CTA_INIT_COUNT
	.align		4
        /*0084*/ 	.byte	0x02, 0x4a
	.zero		1
	.zero		1


	//----- nvinfo : EIATTR_EXIT_INSTR_OFFSETS
	.align		4
        /*0088*/ 	.byte	0x04, 0x1c
        /*008a*/ 	.short	(.L_29 - .L_28)


	//   ....[0]....
.L_28:
        /*008c*/ 	.word	0x00000010


	//----- nvinfo : EIATTR_CBANK_PARAM_SIZE
	.align		4
.L_29:
        /*0090*/ 	.byte	0x03, 0x19
        /*0092*/ 	.short	0x0024


	//----- nvinfo : EIATTR_PARAM_CBANK
	.align		4
        /*0094*/ 	.byte	0x04, 0x0a
        /*0096*/ 	.short	(.L_31 - .L_30)
	.align		4
.L_30:
        /*0098*/ 	.word	index@(.nv.constant0.mixed_types)
        /*009c*/ 	.short	0x0380
        /*009e*/ 	.short	0x0024


	//----- nvinfo : EIATTR_SW_WAR
	.align		4
.L_31:
        /*00a0*/ 	.byte	0x04, 0x36
        /*00a2*/ 	.short	(.L_33 - .L_32)
.L_32:
        /*00a4*/ 	.word	0x00000008
.L_33:


//--------------------- .nv.info.vecadd           --------------------------
	.section	.nv.info.vecadd,"",@"SHT_CUDA_INFO"
	.sectionflags	@""
	.align	4


	//----- nvinfo : EIATTR_CUDA_API_VERSION
	.align		4
        /*0000*/ 	.byte	0x04, 0x37
        /*0002*/ 	.short	(.L_35 - .L_34)
.L_34:
        /*0004*/ 	.word	0x00000082


	//----- nvinfo : EIATTR_KPARAM_INFO
	.align		4
.L_35:
        /*0008*/ 	.byte	0x04, 0x17
        /*000a*/ 	.short	(.L_37 - .L_36)
.L_36:
        /*000c*/ 	.word	0x00000000
        /*0010*/ 	.short	0x0003
        /*0012*/ 	.short	0x0018
        /*0014*/ 	.byte	0x00, 0xf0, 0x11, 0x00


	//----- nvinfo : EIATTR_KPARAM_INFO
	.align		4
.L_37:
        /*0018*/ 	.byte	0x04, 0x17
        /*001a*/ 	.short	(.L_39 - .L_38)
.L_38:
        /*001c*/ 	.word	0x00000000
        /*0020*/ 	.short	0x0002
        /*0022*/ 	.short	0x0010
        /*0024*/ 	.byte	0x00, 0xf5, 0x21, 0x00


	//----- nvinfo : EIATTR_KPARAM_INFO
	.align		4
.L_39:
        /*0028*/ 	.byte	0x04, 0x17
        /*002a*/ 	.short	(.L_41 - .L_40)
.L_40:
        /*002c*/ 	.word	0x00000000
        /*0030*/ 	.short	0x0001
        /*0032*/ 	.short	0x0008
        /*0034*/ 	.byte	0x00, 0xf5, 0x21, 0x00


	//----- nvinfo : EIATTR_KPARAM_INFO
	.align		4
.L_41:
        /*0038*/ 	.byte	0x04, 0x17
        /*003a*/ 	.short	(.L_43 - .L_42)
.L_42:
        /*003c*/ 	.word	0x00000000
        /*0040*/ 	.short	0x0000
        /*0042*/ 	.short	0x0000
        /*0044*/ 	.byte	0x00, 0xf5, 0x21, 0x00


	//----- nvinfo : EIATTR_SPARSE_MMA_MASK
	.align		4
.L_43:
        /*0048*/ 	.byte	0x03, 0x50
        /*004a*/ 	.short	0x0000


	//----- nvinfo : EIATTR_MAXREG_COUNT
	.align		4
        /*004c*/ 	.byte	0x03, 0x1b
        /*004e*/ 	.short	0x00ff


	//----- nvinfo : EIATTR_MERCURY_ISA_VERSION
	.align		4
        /*0050*/ 	.byte	0x03, 0x5f
        /*0052*/ 	.short	0x0101


	//----- nvinfo : EIATTR_VRC_CTA_INIT_COUNT
	.align		4
        /*0054*/ 	.byte	0x02, 0x4a
	.zero		1
	.zero		1


	//----- nvinfo : EIATTR_EXIT_INSTR_OFFSETS
	.align		4
        /*0058*/ 	.byte	0x04, 0x1c
        /*005a*/ 	.short	(.L_45 - .L_44)


	//   ....[0]....
.L_44:
        /*005c*/ 	.word	0x00000070


	//   ....[1]....
        /*0060*/ 	.word	0x00000130


	//----- nvinfo : EIATTR_CBANK_PARAM_SIZE
	.align		4
.L_45:
        /*0064*/ 	.byte	0x03, 0x19
        /*0066*/ 	.short	0x001c


	//----- nvinfo : EIATTR_PARAM_CBANK
	.align		4
        /*0068*/ 	.byte	0x04, 0x0a
        /*006a*/ 	.short	(.L_47 - .L_46)
	.align		4
.L_46:
        /*006c*/ 	.word	index@(.nv.constant0.vecadd)
        /*0070*/ 	.short	0x0380
        /*0072*/ 	.short	0x001c


	//----- nvinfo : EIATTR_SW_WAR
	.align		4
.L_47:
        /*0074*/ 	.byte	0x04, 0x36
        /*0076*/ 	.short	(.L_49 - .L_48)
.L_48:
        /*0078*/ 	.word	0x00000008
.L_49:


//--------------------- .nv.callgraph             --------------------------
	.section	.nv.callgraph,"",@"SHT_CUDA_CALLGRAPH"
	.align	4
	.sectionentsize	8
	.align		4
        /*0000*/ 	.word	0x00000000
	.align		4
        /*0004*/ 	.word	0xffffffff
	.align		4
        /*0008*/ 	.word	0x00000000
	.align		4
        /*000c*/ 	.word	0xfffffffe
	.align		4
        /*0010*/ 	.word	0x00000000
	.align		4
        /*0014*/ 	.word	0xfffffffd
	.align		4
        /*0018*/ 	.word	0x00000000
	.align		4
        /*001c*/ 	.word	0xfffffffc


//--------------------- .text.mixed_types         --------------------------
	.section	.text.mixed_types,"ax",@progbits
	.align	128
        .global         mixed_types
        .type           mixed_types,@function
        .size           mixed_types,(.L_x_2 - mixed_types)
        .other          mixed_types,@"STO_CUDA_ENTRY STV_DEFAULT"
mixed_types:
.text.mixed_types:
[----:B------:R-:W-:Y:S01]  /*0000*/  LDC R1, c[0x0][0x37c] ;  /* 0x0000df00ff017b82 */ /* 0x000fe20000000800 */
[----:B------:R-:W-:Y:S05]  /*0010*/  EXIT ;  /* 0x000000000000794d */ /* 0x000fea0003800000 */
.L_x_0:
[----:B------:R-:W-:-:S00]  /*0020*/  BRA `(.L_x_0) ;  /* 0xfffffffc00fc7947 */ /* 0x000fc0000383ffff */
[----:B------:R-:W-:-:S00]  /*0030*/  NOP ;  /* 0x0000000000007918 */ /* 0x000fc00000000000 */
        /* <DEDUP_REMOVED lines=12> */
.L_x_2:


//--------------------- .text.vecadd              --------------------------
	.section	.text.vecadd,"ax",@progbits
	.align	128
        .global         vecadd
        .type           vecadd,@function
        .size           vecadd,(.L_x_3 - vecadd)
        .other          vecadd,@"STO_CUDA_ENTRY STV_DEFAULT"
vecadd:
.text.vecadd:
[----:B------:R-:W-:Y:S01]  /*0000*/  LDC R1, c[0x0][0x37c] ;  /* 0x0000df00ff017b82 */ /* 0x000fe20000000800 */
[----:B------:R-:W0:Y:S07]  /*0010*/  S2R R0, SR_TID.X ;  /* 0x0000000000007919 */ /* 0x000e2e0000002100 */
[----:B------:R-:W0:Y:S01]  /*0020*/  S2UR UR4, SR_CTAID.X ;  /* 0x00000000000479c3 */ /* 0x000e220000002500 */
[----:B------:R-:W1:Y:S07]  /*0030*/  LDCU UR5, c[0x0][0x398] ;  /* 0x00007300ff0577ac */ /* 0x000e6e0008000800 */
[----:B------:R-:W0:Y:S02]  /*0040*/  LDC R9, c[0x0][0x360] ;  /* 0x0000d800ff097b82 */ /* 0x000e240000000800 */
[----:B0-----:R-:W-:-:S05]  /*0050*/  IMAD R9, R9, UR4, R0 ;  /* 0x0000000409097c24 */ /* 0x001fca000f8e0200 */
[----:B-1----:R-:W-:-:S13]  /*0060*/  ISETP.GE.AND P0, PT, R9, UR5, PT ;  /* 0x0000000509007c0c */ /* 0x002fda000bf06270 */
[----:B------:R-:W-:Y:S05]  /*0070*/  @P0 EXIT ;  /* 0x000000000000094d */ /* 0x000fea0003800000 */
[----:B------:R-:W0:Y:S01]  /*0080*/  LDC.64 R2, c[0x0][0x380] ;  /* 0x0000e000ff027b82 */ /* 0x000e220000000a00 */
[----:B------:R-:W1:Y:S07]  /*0090*/  LDCU.64 UR4, c[0x0][0x358] ;  /* 0x00006b00ff0477ac */ /* 0x000e6e0008000a00 */
[----:B------:R-:W2:Y:S08]  /*00a0*/  LDC.64 R4, c[0x0][0x388] ;  /* 0x0000e200ff047b82 */ /* 0x000eb00000000a00 */
[----:B------:R-:W3:Y:S01]  /*00b0*/  LDC.64 R6, c[0x0][0x390] ;  /* 0x0000e400ff067b82 */ /* 0x000ee20000000a00 */
[----:B0-----:R-:W-:-:S06]  /*00c0*/  IMAD.WIDE R2, R9, 0x4, R2 ;  /* 0x0000000409027825 */ /* 0x001fcc00078e0202 */
[----:B-1----:R-:W4:Y:S01]  /*00d0*/  LDG.E R2, desc[UR4][R2.64] ;  /* 0x0000000402027981 */ /* 0x002f22000c1e1900 */
[----:B--2---:R-:W-:-:S06]  /*00e0*/  IMAD.WIDE R4, R9, 0x4, R4 ;  /* 0x0000000409047825 */ /* 0x004fcc00078e0204 */
[----:B------:R-:W4:Y:S01]  /*00f0*/  LDG.E R5, desc[UR4][R4.64] ;  /* 0x0000000404057981 */ /* 0x000f22000c1e1900 */
[----:B---3--:R-:W-:-:S04]  /*0100*/  IMAD.WIDE R6, R9, 0x4, R6 ;  /* 0x0000000409067825 */ /* 0x008fc800078e0206 */
[----:B----4-:R-:W-:-:S05]  /*0110*/  FADD R9, R2, R5 ;  /* 0x0000000502097221 */ /* 0x010fca0000000000 */
[----:B------:R-:W-:Y:S01]  /*0120*/  STG.E desc[UR4][R6.64], R9 ;  /* 0x0000000906007986 */ /* 0x000fe2000c101904 */
[----:B------:R-:W-:Y:S05]  /*0130*/  EXIT ;  /* 0x000000000000794d */ /* 0x000fea0003800000 */
.L_x_1:
        /* <DEDUP_REMOVED lines=12> */
.L_x_3:


//--------------------- .nv.shared.reserved.0     --------------------------
	.section	.nv.shared.reserved.0,"aw",@nobits
	.weak		__nv_reservedSMEM_offset_0_alias
	.size		__nv_reservedSMEM_offset_0_alias, 0, 64
	.other		__nv_reservedSMEM_offset_0_alias,@"STO_CUDA_RESERVED_SHARED STV_DEFAULT"
__nv_reservedSMEM_offset_0_alias:
	.zero		0
	.zero		64


//--------------------- .nv.constant0.mixed_types --------------------------
	.section	.nv.constant0.mixed_types,"a",@progbits
	.sectionflags	@""
	.align	4
.nv.constant0.mixed_types:
	.zero		932


//--------------------- .nv.constant0.vecadd      --------------------------
	.section	.nv.constant0.vecadd,"a",@progbits
	.sectionflags	@""
	.align	4
.nv.constant0.vecadd:
	.zero		924


//--------------------- SYMBOLS --------------------------

	.type		.nv.reservedSmem.offset0,@object
	.size		.nv.reservedSmem.offset0,0x4
